//
// Generated by NVIDIA NVVM Compiler
//
// Compiler Build ID: CL-36424714
// Cuda compilation tools, release 13.0, V13.0.88
// Based on NVVM 20.0.0
//

.version 9.0
.target sm_100
.address_size 64

	// .globl	_Z23testDynamicSharedMemoryv
.extern .func  (.param .b32 func_retval0) vprintf
(
	.param .b64 vprintf_param_0,
	.param .b64 vprintf_param_1
)
;
.extern .shared .align 16 .b8 dynamicSharedMemory[];
.global .align 1 .b8 $str[9] = {83, 117, 109, 58, 32, 37, 100, 10};

.visible .entry _Z23testDynamicSharedMemoryv()
{
	.local .align 8 .b8 	__local_depot0[8];
	.reg .b64 	%SP;
	.reg .b64 	%SPL;
	.reg .pred 	%p<10>;
	.reg .b32 	%r<127>;
	.reg .b64 	%rd<5>;

	mov.u64 	%SPL, __local_depot0;
	cvta.local.u64 	%SP, %SPL;
	mov.u32 	%r35, %tid.x;
	shl.b32 	%r36, %r35, 2;
	mov.u32 	%r37, dynamicSharedMemory;
	add.s32 	%r38, %r37, %r36;
	st.shared.u32 	[%r38], %r35;
	bar.sync 	0;
	setp.ne.s32 	%p1, %r35, 0;
	@%p1 bra 	$L__BB0_14;
	mov.u32 	%r1, %ntid.x;
	and.b32  	%r2, %r1, 15;
	setp.lt.u32 	%p2, %r1, 16;
	mov.b32 	%r118, 0;
	mov.u32 	%r126, %r118;
	@%p2 bra 	$L__BB0_4;
	and.b32  	%r118, %r1, 2032;
	add.s32 	%r111, %r37, 32;
	and.b32  	%r44, %r1, -16;
	neg.s32 	%r112, %r44;
	mov.b32 	%r126, 0;
$L__BB0_3:
	.pragma "nounroll";
	ld.shared.v4.u32 	{%r45, %r46, %r47, %r48}, [%r111+-32];
	add.s32 	%r49, %r45, %r126;
	add.s32 	%r50, %r46, %r49;
	add.s32 	%r51, %r47, %r50;
	add.s32 	%r52, %r48, %r51;
	ld.shared.v4.u32 	{%r53, %r54, %r55, %r56}, [%r111+-16];
	add.s32 	%r57, %r53, %r52;
	add.s32 	%r58, %r54, %r57;
	add.s32 	%r59, %r55, %r58;
	add.s32 	%r60, %r56, %r59;
	ld.shared.v4.u32 	{%r61, %r62, %r63, %r64}, [%r111];
	add.s32 	%r65, %r61, %r60;
	add.s32 	%r66, %r62, %r65;
	add.s32 	%r67, %r63, %r66;
	add.s32 	%r68, %r64, %r67;
	ld.shared.v4.u32 	{%r69, %r70, %r71, %r72}, [%r111+16];
	add.s32 	%r73, %r69, %r68;
	add.s32 	%r74, %r70, %r73;
	add.s32 	%r75, %r71, %r74;
	add.s32 	%r126, %r72, %r75;
	add.s32 	%r112, %r112, 16;
	add.s32 	%r111, %r111, 64;
	setp.ne.s32 	%p3, %r112, 0;
	@%p3 bra 	$L__BB0_3;
$L__BB0_4:
	setp.eq.s32 	%p4, %r2, 0;
	@%p4 bra 	$L__BB0_13;
	and.b32  	%r14, %r1, 7;
	setp.lt.u32 	%p5, %r2, 8;
	@%p5 bra 	$L__BB0_7;
	shl.b32 	%r77, %r118, 2;
	add.s32 	%r79, %r37, %r77;
	ld.shared.u32 	%r80, [%r79];
	add.s32 	%r81, %r80, %r126;
	ld.shared.u32 	%r82, [%r79+4];
	add.s32 	%r83, %r82, %r81;
	ld.shared.u32 	%r84, [%r79+8];
	add.s32 	%r85, %r84, %r83;
	ld.shared.u32 	%r86, [%r79+12];
	add.s32 	%r87, %r86, %r85;
	ld.shared.u32 	%r88, [%r79+16];
	add.s32 	%r89, %r88, %r87;
	ld.shared.u32 	%r90, [%r79+20];
	add.s32 	%r91, %r90, %r89;
	ld.shared.u32 	%r92, [%r79+24];
	add.s32 	%r93, %r92, %r91;
	ld.shared.u32 	%r94, [%r79+28];
	add.s32 	%r126, %r94, %r93;
	add.s32 	%r118, %r118, 8;
$L__BB0_7:
	setp.eq.s32 	%p6, %r14, 0;
	@%p6 bra 	$L__BB0_13;
	and.b32  	%r20, %r1, 3;
	setp.lt.u32 	%p7, %r14, 4;
	@%p7 bra 	$L__BB0_10;
	shl.b32 	%r96, %r118, 2;
	add.s32 	%r98, %r37, %r96;
	ld.shared.u32 	%r99, [%r98];
	add.s32 	%r100, %r99, %r126;
	ld.shared.u32 	%r101, [%r98+4];
	add.s32 	%r102, %r101, %r100;
	ld.shared.u32 	%r103, [%r98+8];
	add.s32 	%r104, %r103, %r102;
	ld.shared.u32 	%r105, [%r98+12];
	add.s32 	%r126, %r105, %r104;
	add.s32 	%r118, %r118, 4;
$L__BB0_10:
	setp.eq.s32 	%p8, %r20, 0;
	@%p8 bra 	$L__BB0_13;
	shl.b32 	%r106, %r118, 2;
	add.s32 	%r124, %r37, %r106;
	neg.s32 	%r123, %r20;
$L__BB0_12:
	.pragma "nounroll";
	ld.shared.u32 	%r108, [%r124];
	add.s32 	%r126, %r108, %r126;
	add.s32 	%r124, %r124, 4;
	add.s32 	%r123, %r123, 1;
	setp.ne.s32 	%p9, %r123, 0;
	@%p9 bra 	$L__BB0_12;
$L__BB0_13:
	add.u64 	%rd1, %SP, 0;
	add.u64 	%rd2, %SPL, 0;
	st.local.u32 	[%rd2], %r126;
	mov.u64 	%rd3, $str;
	cvta.global.u64 	%rd4, %rd3;
	{ // callseq 0, 0
	.param .b64 param0;
	st.param.b64 	[param0], %rd4;
	.param .b64 param1;
	st.param.b64 	[param1], %rd1;
	.param .b32 retval0;
	call.uni (retval0), 
	vprintf, 
	(
	param0, 
	param1
	);
	ld.param.b32 	%r109, [retval0];
	} // callseq 0
$L__BB0_14:
	ret;

}


// ===== COMPILED SASS (sm_100) =====

	.target	sm_100

	.elftype	@"ET_EXEC"


//--------------------- .note.nv.tkinfo           --------------------------
	.section	.note.nv.tkinfo,"",@"SHT_NOTE"
	.sectionflags	@"SHF_NOTE_NV_TKINFO"
	.tkinfo
        /*0018*/ 	.word	0x00000002
        /*0030*/ 	.string	""
        /*0030*/ 	.string	"ptxas"
        /*0030*/ 	.string	"Cuda compilation tools, release 13.0, V13.0.88"
        /*0030*/ 	.string	"Build cuda_13.0.r13.0/compiler.36424714_0"
        /*0030*/ 	.string	"-arch sm_100 -m 64 "



//--------------------- .note.nv.cuinfo           --------------------------
	.section	.note.nv.cuinfo,"",@"SHT_NOTE"
	.sectionflags	@"SHF_NOTE_NV_CUINFO"
        /*0018*/ 	.short	0x0002
        /*001a*/ 	.short	0x0064
        /*001c*/ 	.short	0x0082
	.zero		2


//--------------------- .nv.info                  --------------------------
	.section	.nv.info,"",@"SHT_CUDA_INFO"
	.align	4


	//----- nvinfo : EIATTR_REGCOUNT
	.align		4
        /*0000*/ 	.byte	0x04, 0x2f
        /*0002*/ 	.short	(.L_2 - .L_1)
	.align		4
.L_1:
        /*0004*/ 	.word	index@(_Z23testDynamicSharedMemoryv)
        /*0008*/ 	.word	0x0000001a


	//----- nvinfo : EIATTR_FRAME_SIZE
	.align		4
.L_2:
        /*000c*/ 	.byte	0x04, 0x11
        /*000e*/ 	.short	(.L_4 - .L_3)
	.align		4
.L_3:
        /*0010*/ 	.word	index@(_Z23testDynamicSharedMemoryv)
        /*0014*/ 	.word	0x00000008


	//----- nvinfo : EIATTR_MIN_STACK_SIZE
	.align		4
.L_4:
        /*0018*/ 	.byte	0x04, 0x12
        /*001a*/ 	.short	(.L_6 - .L_5)
	.align		4
.L_5:
        /*001c*/ 	.word	index@(_Z23testDynamicSharedMemoryv)
        /*0020*/ 	.word	0x00000008
.L_6:


//--------------------- .nv.compat                --------------------------
	.section	.nv.compat,"",@"SHT_CUDA_COMPAT_INFO"
	.align	4
        /*0000*/ 	.byte	0x02, 0x09, 0x00, 0x00, 0x02, 0x02, 0x01, 0x00, 0x02, 0x05, 0x05, 0x00, 0x03, 0x07, 0x01, 0x01
        /*0010*/ 	.byte	0x02, 0x03, 0x00, 0x00, 0x02, 0x06, 0x01, 0x00, 0x04, 0x0b, 0x08, 0x00, 0x09, 0x00, 0x00, 0x00
        /*0020*/ 	.byte	0x00, 0x00, 0x00, 0x00


//--------------------- .nv.info._Z23testDynamicSharedMemoryv --------------------------
	.section	.nv.info._Z23testDynamicSharedMemoryv,"",@"SHT_CUDA_INFO"
	.sectionflags	@""
	.align	4


	//----- nvinfo : EIATTR_CUDA_API_VERSION
	.align		4
        /*0000*/ 	.byte	0x04, 0x37
        /*0002*/ 	.short	(.L_8 - .L_7)
.L_7:
        /*0004*/ 	.word	0x00000082


	//----- nvinfo : EIATTR_SPARSE_MMA_MASK
	.align		4
.L_8:
        /*0008*/ 	.byte	0x03, 0x50
        /*000a*/ 	.short	0x0000


	//----- nvinfo : EIATTR_MAXREG_COUNT
	.align		4
        /*000c*/ 	.byte	0x03, 0x1b
        /*000e*/ 	.short	0x00ff


	//----- nvinfo : EIATTR_NUM_BARRIERS
	.align		4
        /*0010*/ 	.byte	0x02, 0x4c
        /*0012*/ 	.byte	0x01
	.zero		1


	//----- nvinfo : EIATTR_EXTERNS
	.align		4
        /*0014*/ 	.byte	0x04, 0x0f
        /*0016*/ 	.short	(.L_10 - .L_9)


	//   ....[0]....
	.align		4
.L_9:
        /*0018*/ 	.word	index@(vprintf)


	//----- nvinfo : EIATTR_MERCURY_ISA_VERSION
	.align		4
.L_10:
        /*001c*/ 	.byte	0x03, 0x5f
        /*001e*/ 	.short	0x0101


	//----- nvinfo : EIATTR_VRC_CTA_INIT_COUNT
	.align		4
        /*0020*/ 	.byte	0x02, 0x4a
	.zero		1
	.zero		1


	//----- nvinfo : EIATTR_SYSCALL_OFFSETS
	.align		4
        /*0024*/ 	.byte	0x04, 0x46
        /*0026*/ 	.short	(.L_12 - .L_11)


	//   ....[0]....
.L_11:
        /*0028*/ 	.word	0x00000510


	//----- nvinfo : EIATTR_EXIT_INSTR_OFFSETS
	.align		4
.L_12:
        /*002c*/ 	.byte	0x04, 0x1c
        /*002e*/ 	.short	(.L_14 - .L_13)


	//   ....[0]....
.L_13:
        /*0030*/ 	.word	0x000000e0


	//   ....[1]....
        /*0034*/ 	.word	0x00000520


	//----- nvinfo : EIATTR_CRS_STACK_SIZE
	.align		4
.L_14:
        /*0038*/ 	.byte	0x04, 0x1e
        /*003a*/ 	.short	(.L_16 - .L_15)
.L_15:
        /*003c*/ 	.word	0x00000000


	//----- nvinfo : EIATTR_SW_WAR
	.align		4
.L_16:
        /*0040*/ 	.byte	0x04, 0x36
        /*0042*/ 	.short	(.L_18 - .L_17)
.L_17:
        /*0044*/ 	.word	0x00000008
.L_18:


//--------------------- .nv.callgraph             --------------------------
	.section	.nv.callgraph,"",@"SHT_CUDA_CALLGRAPH"
	.align	4
	.sectionentsize	8
	.align		4
        /*0000*/ 	.word	0x00000000
	.align		4
        /*0004*/ 	.word	0xffffffff
	.align		4
        /*0008*/ 	.word	index@(_Z23testDynamicSharedMemoryv)
	.align		4
        /*000c*/ 	.word	index@(vprintf)
	.align		4
        /*0010*/ 	.word	0x00000000
	.align		4
        /*0014*/ 	.word	0xfffffffe
	.align		4
        /*0018*/ 	.word	0x00000000
	.align		4
        /*001c*/ 	.word	0xfffffffd
	.align		4
        /*0020*/ 	.word	0x00000000
	.align		4
        /*0024*/ 	.word	0xfffffffc


//--------------------- .nv.constant4             --------------------------
	.section	.nv.constant4,"a",@progbits
	.align	8
	.align		8
.nv.constant4:
        /*0000*/ 	.dword	vprintf
	.align		8
        /*0008*/ 	.dword	$str


//--------------------- .text._Z23testDynamicSharedMemoryv --------------------------
	.section	.text._Z23testDynamicSharedMemoryv,"ax",@progbits
	.align	128
        .global         _Z23testDynamicSharedMemoryv
        .type           _Z23testDynamicSharedMemoryv,@function
        .size           _Z23testDynamicSharedMemoryv,(.L_x_7 - _Z23testDynamicSharedMemoryv)
        .other          _Z23testDynamicSharedMemoryv,@"STO_CUDA_ENTRY STV_DEFAULT"
_Z23testDynamicSharedMemoryv:
.text._Z23testDynamicSharedMemoryv:
[----:B------:R-:W0:Y:S01]  /*0000*/  LDC R1, c[0x0][0x37c] ;  /* 0x0000df00ff017b82 */ /* 0x000e220000000800 */
[----:B------:R-:W1:Y:S07]  /*0010*/  S2R R3, SR_TID.X ;  /* 0x0000000000037919 */ /* 0x000e6e0000002100 */
[----:B------:R-:W2:Y:S01]  /*0020*/  S2UR UR5, SR_CgaCtaId ;  /* 0x00000000000579c3 */ /* 0x000ea20000008800 */
[----:B------:R-:W-:Y:S01]  /*0030*/  UMOV UR4, 0x400 ;  /* 0x0000040000047882 */ /* 0x000fe20000000000 */
[----:B------:R-:W3:Y:S01]  /*0040*/  LDCU UR6, c[0x0][0x2f8] ;  /* 0x00005f00ff0677ac */ /* 0x000ee20008000800 */
[----:B0-----:R-:W-:Y:S01]  /*0050*/  VIADD R1, R1, 0xfffffff8 ;  /* 0xfffffff801017836 */ /* 0x001fe20000000000 */
[----:B------:R-:W0:Y:S04]  /*0060*/  LDCU UR7, c[0x0][0x2fc] ;  /* 0x00005f80ff0777ac */ /* 0x000e280008000800 */
[----:B---3--:R-:W-:Y:S01]  /*0070*/  IADD3 R6, P1, PT, R1, UR6, RZ ;  /* 0x0000000601067c10 */ /* 0x008fe2000ff3e0ff */
[----:B--2---:R-:W-:-:S04]  /*0080*/  ULEA UR4, UR5, UR4, 0x18 ;  /* 0x0000000405047291 */ /* 0x004fc8000f8ec0ff */
[----:B0-----:R-:W-:Y:S02]  /*0090*/  IMAD.X R7, RZ, RZ, UR7, P1 ;  /* 0x00000007ff077e24 */ /* 0x001fe400088e06ff */
[C---:B-1----:R-:W-:Y:S02]  /*00a0*/  LEA R0, R3.reuse, UR4, 0x2 ;  /* 0x0000000403007c11 */ /* 0x042fe4000f8e10ff */
[----:B------:R-:W-:-:S03]  /*00b0*/  ISETP.NE.AND P0, PT, R3, RZ, PT ;  /* 0x000000ff0300720c */ /* 0x000fc60003f05270 */
[----:B------:R0:W-:Y:S01]  /*00c0*/  STS [R0], R3 ;  /* 0x0000000300007388 */ /* 0x0001e20000000800 */
[----:B------:R-:W-:Y:S09]  /*00d0*/  BAR.SYNC.DEFER_BLOCKING 0x0 ;  /* 0x0000000000007b1d */ /* 0x000ff20000010000 */
[----:B0-----:R-:W-:Y:S05]  /*00e0*/  @P0 EXIT ;  /* 0x000000000000094d */ /* 0x001fea0003800000 */
[----:B------:R-:W0:Y:S01]  /*00f0*/  LDC R3, c[0x0][0x360] ;  /* 0x0000d800ff037b82 */ /* 0x000e220000000800 */
[----:B------:R-:W-:Y:S02]  /*0100*/  IMAD.MOV.U32 R2, RZ, RZ, RZ ;  /* 0x000000ffff027224 */ /* 0x000fe400078e00ff */
[----:B------:R-:W-:Y:S01]  /*0110*/  IMAD.MOV.U32 R0, RZ, RZ, RZ ;  /* 0x000000ffff007224 */ /* 0x000fe200078e00ff */
[C---:B0-----:R-:W-:Y:S02]  /*0120*/  ISETP.GE.U32.AND P1, PT, R3.reuse, 0x10, PT ;  /* 0x000000100300780c */ /* 0x041fe40003f26070 */
[----:B------:R-:W-:-:S04]  /*0130*/  LOP3.LUT R5, R3, 0xf, RZ, 0xc0, !PT ;  /* 0x0000000f03057812 */ /* 0x000fc800078ec0ff */
[----:B------:R-:W-:-:S07]  /*0140*/  ISETP.NE.AND P0, PT, R5, RZ, PT ;  /* 0x000000ff0500720c */ /* 0x000fce0003f05270 */
[----:B------:R-:W-:Y:S06]  /*0150*/  @!P1 BRA `(.L_x_0) ;  /* 0x0000000000549947 */ /* 0x000fec0003800000 */
[C---:B------:R-:W-:Y:S01]  /*0160*/  LOP3.LUT R4, R3.reuse, 0xfffffff0, RZ, 0xc0, !PT ;  /* 0xfffffff003047812 */ /* 0x040fe200078ec0ff */
[----:B------:R-:W-:Y:S01]  /*0170*/  IMAD.MOV.U32 R0, RZ, RZ, RZ ;  /* 0x000000ffff007224 */ /* 0x000fe200078e00ff */
[----:B------:R-:W-:Y:S01]  /*0180*/  LOP3.LUT R2, R3, 0x7f0, RZ, 0xc0, !PT ;  /* 0x000007f003027812 */ /* 0x000fe200078ec0ff */
[----:B------:R-:W-:Y:S02]  /*0190*/  UIADD3 UR5, UPT, UPT, UR4, 0x20, URZ ;  /* 0x0000002004057890 */ /* 0x000fe4000fffe0ff */
[----:B------:R-:W-:-:S10]  /*01a0*/  IMAD.MOV R4, RZ, RZ, -R4 ;  /* 0x000000ffff047224 */ /* 0x000fd400078e0a04 */
.L_x_1:
[----:B------:R-:W0:Y:S01]  /*01b0*/  LDS.128 R8, [UR5+-0x20] ;  /* 0xffffe005ff087984 */ /* 0x000e220008000c00 */
[----:B------:R-:W-:-:S03]  /*01c0*/  VIADD R4, R4, 0x10 ;  /* 0x0000001004047836 */ /* 0x000fc60000000000 */
[----:B------:R-:W1:Y:S02]  /*01d0*/  LDS.128 R12, [UR5+-0x10] ;  /* 0xfffff005ff0c7984 */ /* 0x000e640008000c00 */
[----:B------:R-:W-:Y:S02]  /*01e0*/  ISETP.NE.AND P1, PT, R4, RZ, PT ;  /* 0x000000ff0400720c */ /* 0x000fe40003f25270 */
[----:B------:R-:W2:Y:S04]  /*01f0*/  LDS.128 R16, [UR5] ;  /* 0x00000005ff107984 */ /* 0x000ea80008000c00 */
[----:B------:R-:W3:Y:S01]  /*0200*/  LDS.128 R20, [UR5+0x10] ;  /* 0x00001005ff147984 */ /* 0x000ee20008000c00 */
[----:B------:R-:W-:Y:S01]  /*0210*/  UIADD3 UR5, UPT, UPT, UR5, 0x40, URZ ;  /* 0x0000004005057890 */ /* 0x000fe2000fffe0ff */
[----:B0-----:R-:W-:-:S04]  /*0220*/  IADD3 R8, PT, PT, R9, R8, R0 ;  /* 0x0000000809087210 */ /* 0x001fc80007ffe000 */
[----:B------:R-:W-:-:S04]  /*0230*/  IADD3 R8, PT, PT, R11, R10, R8 ;  /* 0x0000000a0b087210 */ /* 0x000fc80007ffe008 */
[----:B-1----:R-:W-:-:S04]  /*0240*/  IADD3 R8, PT, PT, R13, R12, R8 ;  /* 0x0000000c0d087210 */ /* 0x002fc80007ffe008 */
[----:B------:R-:W-:-:S04]  /*0250*/  IADD3 R8, PT, PT, R15, R14, R8 ;  /* 0x0000000e0f087210 */ /* 0x000fc80007ffe008 */
[----:B--2---:R-:W-:-:S04]  /*0260*/  IADD3 R8, PT, PT, R17, R16, R8 ;  /* 0x0000001011087210 */ /* 0x004fc80007ffe008 */
[----:B------:R-:W-:-:S04]  /*0270*/  IADD3 R8, PT, PT, R19, R18, R8 ;  /* 0x0000001213087210 */ /* 0x000fc80007ffe008 */
[----:B---3--:R-:W-:-:S04]  /*0280*/  IADD3 R8, PT, PT, R21, R20, R8 ;  /* 0x0000001415087210 */ /* 0x008fc80007ffe008 */
[----:B------:R-:W-:Y:S01]  /*0290*/  IADD3 R0, PT, PT, R23, R22, R8 ;  /* 0x0000001617007210 */ /* 0x000fe20007ffe008 */
[----:B------:R-:W-:Y:S06]  /*02a0*/  @P1 BRA `(.L_x_1) ;  /* 0xfffffffc00c01947 */ /* 0x000fec000383ffff */
.L_x_0:
[----:B------:R-:W-:Y:S05]  /*02b0*/  @!P0 BRA `(.L_x_2) ;  /* 0x0000000000788947 */ /* 0x000fea0003800000 */
[----:B------:R-:W-:Y:S02]  /*02c0*/  ISETP.GE.U32.AND P0, PT, R5, 0x8, PT ;  /* 0x000000080500780c */ /* 0x000fe40003f06070 */
[----:B------:R-:W-:-:S04]  /*02d0*/  LOP3.LUT R16, R3, 0x7, RZ, 0xc0, !PT ;  /* 0x0000000703107812 */ /* 0x000fc800078ec0ff */
[----:B------:R-:W-:-:S07]  /*02e0*/  ISETP.NE.AND P1, PT, R16, RZ, PT ;  /* 0x000000ff1000720c */ /* 0x000fce0003f25270 */
[----:B------:R-:W-:Y:S06]  /*02f0*/  @!P0 BRA `(.L_x_3) ;  /* 0x0000000000208947 */ /* 0x000fec0003800000 */
[C---:B------:R-:W-:Y:S01]  /*0300*/  LEA R4, R2.reuse, UR4, 0x2 ;  /* 0x0000000402047c11 */ /* 0x040fe2000f8e10ff */
[----:B------:R-:W-:-:S04]  /*0310*/  VIADD R2, R2, 0x8 ;  /* 0x0000000802027836 */ /* 0x000fc80000000000 */
[----:B------:R-:W0:Y:S04]  /*0320*/  LDS.128 R8, [R4] ;  /* 0x0000000004087984 */ /* 0x000e280000000c00 */
[----:B------:R-:W1:Y:S01]  /*0330*/  LDS.128 R12, [R4+0x10] ;  /* 0x00001000040c7984 */ /* 0x000e620000000c00 */
[----:B0-----:R-:W-:-:S04]  /*0340*/  IADD3 R8, PT, PT, R9, R8, R0 ;  /* 0x0000000809087210 */ /* 0x001fc80007ffe000 */
[----:B------:R-:W-:-:S04]  /*0350*/  IADD3 R8, PT, PT, R11, R10, R8 ;  /* 0x0000000a0b087210 */ /* 0x000fc80007ffe008 */
[----:B-1----:R-:W-:-:S04]  /*0360*/  IADD3 R8, PT, PT, R13, R12, R8 ;  /* 0x0000000c0d087210 */ /* 0x002fc80007ffe008 */
[----:B------:R-:W-:-:S07]  /*0370*/  IADD3 R0, PT, PT, R15, R14, R8 ;  /* 0x0000000e0f007210 */ /* 0x000fce0007ffe008 */
.L_x_3:
[----:B------:R-:W-:Y:S05]  /*0380*/  @!P1 BRA `(.L_x_2) ;  /* 0x0000000000449947 */ /* 0x000fea0003800000 */
[----:B------:R-:W-:Y:S02]  /*0390*/  ISETP.GE.U32.AND P0, PT, R16, 0x4, PT ;  /* 0x000000041000780c */ /* 0x000fe40003f06070 */
[----:B------:R-:W-:-:S04]  /*03a0*/  LOP3.LUT R3, R3, 0x3, RZ, 0xc0, !PT ;  /* 0x0000000303037812 */ /* 0x000fc800078ec0ff */
[----:B------:R-:W-:-:S07]  /*03b0*/  ISETP.NE.AND P1, PT, R3, RZ, PT ;  /* 0x000000ff0300720c */ /* 0x000fce0003f25270 */
[C---:B------:R-:W-:Y:S01]  /*03c0*/  @P0 LEA R8, R2.reuse, UR4, 0x2 ;  /* 0x0000000402080c11 */ /* 0x040fe2000f8e10ff */
[----:B------:R-:W-:-:S05]  /*03d0*/  @P0 VIADD R2, R2, 0x4 ;  /* 0x0000000402020836 */ /* 0x000fca0000000000 */
[----:B------:R-:W0:Y:S02]  /*03e0*/  @P0 LDS.128 R8, [R8] ;  /* 0x0000000008080984 */ /* 0x000e240000000c00 */
[----:B0-----:R-:W-:-:S04]  /*03f0*/  @P0 IADD3 R9, PT, PT, R9, R8, R0 ;  /* 0x0000000809090210 */ /* 0x001fc80007ffe000 */
[----:B------:R-:W-:Y:S01]  /*0400*/  @P0 IADD3 R0, PT, PT, R11, R10, R9 ;  /* 0x0000000a0b000210 */ /* 0x000fe20007ffe009 */
[----:B------:R-:W-:Y:S06]  /*0410*/  @!P1 BRA `(.L_x_2) ;  /* 0x0000000000209947 */ /* 0x000fec0003800000 */
[----:B------:R-:W-:Y:S01]  /*0420*/  LEA R2, R2, UR4, 0x2 ;  /* 0x0000000402027c11 */ /* 0x000fe2000f8e10ff */
[----:B------:R-:W-:-:S07]  /*0430*/  IMAD.MOV R3, RZ, RZ, -R3 ;  /* 0x000000ffff037224 */ /* 0x000fce00078e0a03 */
.L_x_4:
[----:B------:R0:W1:Y:S01]  /*0440*/  LDS R5, [R2] ;  /* 0x0000000002057984 */ /* 0x0000620000000800 */
[----:B------:R-:W-:-:S05]  /*0450*/  VIADD R3, R3, 0x1 ;  /* 0x0000000103037836 */ /* 0x000fca0000000000 */
[----:B------:R-:W-:Y:S01]  /*0460*/  ISETP.NE.AND P0, PT, R3, RZ, PT ;  /* 0x000000ff0300720c */ /* 0x000fe20003f05270 */
[----:B0-----:R-:W-:Y:S02]  /*0470*/  VIADD R2, R2, 0x4 ;  /* 0x0000000402027836 */ /* 0x001fe40000000000 */
[----:B-1----:R-:W-:-:S10]  /*0480*/  IMAD.IADD R0, R5, 0x1, R0 ;  /* 0x0000000105007824 */ /* 0x002fd400078e0200 */
[----:B------:R-:W-:Y:S05]  /*0490*/  @P0 BRA `(.L_x_4) ;  /* 0xfffffffc00e80947 */ /* 0x000fea000383ffff */
.L_x_2:
[----:B------:R-:W-:Y:S01]  /*04a0*/  MOV R2, 0x0 ;  /* 0x0000000000027802 */ /* 0x000fe20000000f00 */
[----:B------:R0:W-:Y:S01]  /*04b0*/  STL [R1], R0 ;  /* 0x0000000001007387 */ /* 0x0001e20000100800 */
[----:B------:R-:W1:Y:S04]  /*04c0*/  LDCU.64 UR4, c[0x4][0x8] ;  /* 0x01000100ff0477ac */ /* 0x000e680008000a00 */
[----:B------:R-:W2:Y:S01]  /*04d0*/  LDC.64 R2, c[0x4][R2] ;  /* 0x0100000002027b82 */ /* 0x000ea20000000a00 */
[----:B-1----:R-:W-:Y:S02]  /*04e0*/  IMAD.U32 R4, RZ, RZ, UR4 ;  /* 0x00000004ff047e24 */ /* 0x002fe4000f8e00ff */
[----:B0-----:R-:W-:-:S07]  /*04f0*/  IMAD.U32 R5, RZ, RZ, UR5 ;  /* 0x00000005ff057e24 */ /* 0x001fce000f8e00ff */
[----:B------:R-:W-:-:S07]  /*0500*/  LEPC R20, `(.L_x_5) ;  /* 0x000000001014794e */ /* 0x000fce0000000000 */
[----:B--2---:R-:W-:Y:S05]  /*0510*/  CALL.ABS.NOINC R2 ;  /* 0x0000000002007343 */ /* 0x004fea0003c00000 */
.L_x_5:
[----:B------:R-:W-:Y:S05]  /*0520*/  EXIT ;  /* 0x000000000000794d */ /* 0x000fea0003800000 */
.L_x_6:
[----:B------:R-:W-:-:S00]  /*0530*/  BRA `(.L_x_6) ;  /* 0xfffffffc00fc7947 */ /* 0x000fc0000383ffff */
[----:B------:R-:W-:-:S00]  /*0540*/  NOP ;  /* 0x0000000000007918 */ /* 0x000fc00000000000 */
        /* <DEDUP_REMOVED lines=11> */
.L_x_7:


//--------------------- .nv.global.init           --------------------------
	.section	.nv.global.init,"aw",@progbits
.nv.global.init:
	.type		$str,@object
	.size		$str,(.L_0 - $str)
$str:
        /*0000*/ 	.byte	0x53, 0x75, 0x6d, 0x3a, 0x20, 0x25, 0x64, 0x0a, 0x00
.L_0:


//--------------------- .nv.shared._Z23testDynamicSharedMemoryv --------------------------
	.section	.nv.shared._Z23testDynamicSharedMemoryv,"aw",@nobits
	.sectionflags	@""
	.align	16
	.zero		1024


//--------------------- .nv.shared.reserved.0     --------------------------
	.section	.nv.shared.reserved.0,"aw",@nobits
	.weak		__nv_reservedSMEM_offset_0_alias
	.size		__nv_reservedSMEM_offset_0_alias, 0, 64
	.other		__nv_reservedSMEM_offset_0_alias,@"STO_CUDA_RESERVED_SHARED STV_DEFAULT"
__nv_reservedSMEM_offset_0_alias:
	.zero		0
	.zero		64


//--------------------- .nv.constant0._Z23testDynamicSharedMemoryv --------------------------
	.section	.nv.constant0._Z23testDynamicSharedMemoryv,"a",@progbits
	.sectionflags	@""
	.align	4
.nv.constant0._Z23testDynamicSharedMemoryv:
	.zero		896


//--------------------- SYMBOLS --------------------------

	.type		.nv.reservedSmem.offset0,@object
	.size		.nv.reservedSmem.offset0,0x4
	.type		.nv.reservedSmem.cap,@object
	.size		.nv.reservedSmem.cap,0x4
	.type		vprintf,@function
